	.headerflags	@"EF_CUDA_TEXMODE_UNIFIED EF_CUDA_64BIT_ADDRESS EF_CUDA_ACCELERATORS EF_CUDA_SM90 EF_CUDA_VIRTUAL_SM(EF_CUDA_SM90)"
	.elftype	@"ET_EXEC"


//--------------------- .nv.info                  --------------------------
	.section	.nv.info,"",@"SHT_CUDA_INFO"
	.align	4


	//----- nvinfo : EIATTR_REGCOUNT
	.align		4
        /*0000*/ 	.byte	0x04, 0x2f
        /*0002*/ 	.short	(.L_1 - .L_0)
	.align		4
.L_0:
        /*0004*/ 	.word	index@(triton_poi_fused_convolution_16)
        /*0008*/ 	.word	0x0000000c


	//----- nvinfo : EIATTR_MIN_STACK_SIZE
	.align		4
.L_1:
        /*000c*/ 	.byte	0x04, 0x12
        /*000e*/ 	.short	(.L_3 - .L_2)
	.align		4
.L_2:
        /*0010*/ 	.word	index@(triton_poi_fused_convolution_16)
        /*0014*/ 	.word	0x00000000


	//----- nvinfo : EIATTR_FRAME_SIZE
	.align		4
.L_3:
        /*0018*/ 	.byte	0x04, 0x11
        /*001a*/ 	.short	(.L_5 - .L_4)
	.align		4
.L_4:
        /*001c*/ 	.word	index@(triton_poi_fused_convolution_16)
        /*0020*/ 	.word	0x00000000


	//----- nvinfo : EIATTR_MIN_STACK_SIZE
	.align		4
.L_5:
        /*0024*/ 	.byte	0x04, 0x12
        /*0026*/ 	.short	(.L_7 - .L_6)
	.align		4
.L_6:
        /*0028*/ 	.word	index@(triton_poi_fused_convolution_16)
        /*002c*/ 	.word	0x00000000
.L_7:


//--------------------- .nv.info.triton_poi_fused_convolution_16 --------------------------
	.section	.nv.info.triton_poi_fused_convolution_16,"",@"SHT_CUDA_INFO"
	.sectionflags	@""
	.align	4


	//----- nvinfo : EIATTR_CUDA_API_VERSION
	.align		4
        /*0000*/ 	.byte	0x04, 0x37
        /*0002*/ 	.short	(.L_9 - .L_8)
.L_8:
        /*0004*/ 	.word	0x0000007c


	//----- nvinfo : EIATTR_KPARAM_INFO
	.align		4
.L_9:
        /*0008*/ 	.byte	0x04, 0x17
        /*000a*/ 	.short	(.L_11 - .L_10)
.L_10:
        /*000c*/ 	.word	0x00000000
        /*0010*/ 	.short	0x0002
        /*0012*/ 	.short	0x0010
        /*0014*/ 	.byte	0x00, 0xf0, 0x11, 0x00


	//----- nvinfo : EIATTR_KPARAM_INFO
	.align		4
.L_11:
        /*0018*/ 	.byte	0x04, 0x17
        /*001a*/ 	.short	(.L_13 - .L_12)
.L_12:
        /*001c*/ 	.word	0x00000000
        /*0020*/ 	.short	0x0001
        /*0022*/ 	.short	0x0008
        /*0024*/ 	.byte	0x00, 0xf4, 0x21, 0x00


	//----- nvinfo : EIATTR_KPARAM_INFO
	.align		4
.L_13:
        /*0028*/ 	.byte	0x04, 0x17
        /*002a*/ 	.short	(.L_15 - .L_14)
.L_14:
        /*002c*/ 	.word	0x00000000
        /*0030*/ 	.short	0x0000
        /*0032*/ 	.short	0x0000
        /*0034*/ 	.byte	0x00, 0xf4, 0x21, 0x00


	//----- nvinfo : EIATTR_SPARSE_MMA_MASK
	.align		4
.L_15:
        /*0038*/ 	.byte	0x03, 0x50
        /*003a*/ 	.short	0x0000


	//----- nvinfo : EIATTR_MAXREG_COUNT
	.align		4
        /*003c*/ 	.byte	0x03, 0x1b
        /*003e*/ 	.short	0x00ff


	//----- nvinfo : EIATTR_EXIT_INSTR_OFFSETS
	.align		4
        /*0040*/ 	.byte	0x04, 0x1c
        /*0042*/ 	.short	(.L_17 - .L_16)


	//   ....[0]....
.L_16:
        /*0044*/ 	.word	0x00000170


	//   ....[1]....
        /*0048*/ 	.word	0x00000190


	//----- nvinfo : EIATTR_REQNTID
	.align		4
.L_17:
        /*004c*/ 	.byte	0x04, 0x10
        /*004e*/ 	.short	(.L_19 - .L_18)
.L_18:
        /*0050*/ 	.word	0x00000100
        /*0054*/ 	.word	0x00000001
        /*0058*/ 	.word	0x00000001


	//----- nvinfo : EIATTR_CBANK_PARAM_SIZE
	.align		4
.L_19:
        /*005c*/ 	.byte	0x03, 0x19
        /*005e*/ 	.short	0x0014


	//----- nvinfo : EIATTR_PARAM_CBANK
	.align		4
        /*0060*/ 	.byte	0x04, 0x0a
        /*0062*/ 	.short	(.L_21 - .L_20)
	.align		4
.L_20:
        /*0064*/ 	.word	index@(.nv.constant0.triton_poi_fused_convolution_16)
        /*0068*/ 	.short	0x0210
        /*006a*/ 	.short	0x0014


	//----- nvinfo : EIATTR_SW_WAR
	.align		4
.L_21:
        /*006c*/ 	.byte	0x04, 0x36
        /*006e*/ 	.short	(.L_23 - .L_22)
.L_22:
        /*0070*/ 	.word	0x00000008
.L_23:


//--------------------- .nv.callgraph             --------------------------
	.section	.nv.callgraph,"",@"SHT_CUDA_CALLGRAPH"
	.align	4
	.sectionentsize	8
	.align		4
        /*0000*/ 	.word	0x00000000
	.align		4
        /*0004*/ 	.word	0xffffffff
	.align		4
        /*0008*/ 	.word	0x00000000
	.align		4
        /*000c*/ 	.word	0xfffffffe
	.align		4
        /*0010*/ 	.word	0x00000000
	.align		4
        /*0014*/ 	.word	0xfffffffd
	.align		4
        /*0018*/ 	.word	0x00000000
	.align		4
        /*001c*/ 	.word	0xfffffffc


//--------------------- .text.triton_poi_fused_convolution_16 --------------------------
	.section	.text.triton_poi_fused_convolution_16,"ax",@progbits
	.align	128
        .global         triton_poi_fused_convolution_16
        .type           triton_poi_fused_convolution_16,@function
        .size           triton_poi_fused_convolution_16,(.L_x_1 - triton_poi_fused_convolution_16)
        .other          triton_poi_fused_convolution_16,@"STO_CUDA_ENTRY STV_DEFAULT"
triton_poi_fused_convolution_16:
.text.triton_poi_fused_convolution_16:
[----:B------:R-:W0:Y:S02]  /*0000*/  LDC R1, c[0x0][0x28] ;  /* 0x00000a00ff017b82 */ /* 0x000e240000000800 */
[----:B------:R-:W1:Y:S01]  /*0010*/  S2R R0, SR_TID.X ;  /* 0x0000000000007919 */ /* 0x000e620000002100 */
[----:B------:R-:W2:Y:S01]  /*0020*/  LDC.64 R2, c[0x0][0x210] ;  /* 0x00008400ff027b82 */ /* 0x000ea20000000a00 */
[----:B------:R-:W-:Y:S01]  /*0030*/  ULDC.64 UR4, c[0x0][0x208] ;  /* 0x0000820000047ab9 */ /* 0x000fe20000000a00 */
[----:B------:R-:W3:Y:S06]  /*0040*/  S2R R7, SR_CTAID.X ;  /* 0x0000000000077919 */ /* 0x000eec0000002500 */
[----:B------:R-:W4:Y:S01]  /*0050*/  LDC.64 R4, c[0x0][0x218] ;  /* 0x00008600ff047b82 */ /* 0x000f220000000a00 */
[----:B-1----:R-:W-:Y:S01]  /*0060*/  IMAD.SHL.U32 R0, R0, 0x2, RZ ;  /* 0x0000000200007824 */ /* 0x002fe200078e00ff */
[----:B---3--:R-:W-:-:S04]  /*0070*/  SHF.R.S32.HI R6, RZ, 0x16, R7 ;  /* 0x00000016ff067819 */ /* 0x008fc80000011407 */
[----:B------:R-:W-:-:S05]  /*0080*/  LOP3.LUT R0, R0, 0x1fe, RZ, 0xc0, !PT ;  /* 0x000001fe00007812 */ /* 0x000fca00078ec0ff */
[----:B------:R-:W-:Y:S01]  /*0090*/  IMAD R7, R7, 0x200, R0 ;  /* 0x0000020007077824 */ /* 0x000fe200078e0200 */
[----:B------:R-:W-:-:S03]  /*00a0*/  SGXT R0, R6, 0x1 ;  /* 0x000000010600781a */ /* 0x000fc60000000200 */
[C---:B--2---:R-:W-:Y:S01]  /*00b0*/  IMAD.WIDE R2, R7.reuse, 0x4, R2 ;  /* 0x0000000407027825 */ /* 0x044fe200078e0202 */
[----:B------:R-:W-:Y:S02]  /*00c0*/  LEA.HI R0, R0, R7, RZ, 0x8 ;  /* 0x0000000700007211 */ /* 0x000fe400078f40ff */
[----:B------:R-:W-:Y:S02]  /*00d0*/  ISETP.GE.AND P0, PT, R7, 0x38400, PT ;  /* 0x000384000700780c */ /* 0x000fe40003f06270 */
[----:B------:R-:W-:-:S05]  /*00e0*/  LOP3.LUT R0, R0, 0xffffff00, RZ, 0xc0, !PT ;  /* 0xffffff0000007812 */ /* 0x000fca00078ec0ff */
[----:B------:R-:W-:Y:S01]  /*00f0*/  IMAD.IADD R9, R7, 0x1, -R0 ;  /* 0x0000000107097824 */ /* 0x000fe200078e0a00 */
[----:B------:R-:W-:-:S03]  /*0100*/  CS2R R6, SRZ ;  /* 0x0000000000067805 */ /* 0x000fc6000001ff00 */
[----:B----4-:R-:W-:Y:S01]  /*0110*/  IMAD.WIDE R4, R9, 0x4, R4 ;  /* 0x0000000409047825 */ /* 0x010fe200078e0204 */
[----:B------:R-:W-:Y:S02]  /*0120*/  CS2R R8, SRZ ;  /* 0x0000000000087805 */ /* 0x000fe4000001ff00 */
[----:B------:R-:W2:Y:S04]  /*0130*/  @!P0 LDG.E.64 R6, desc[UR4][R2.64] ;  /* 0x0000000402068981 */ /* 0x000ea8000c1e1b00 */
[----:B------:R-:W2:Y:S02]  /*0140*/  @!P0 LDG.E.EL.64 R8, desc[UR4][R4.64] ;  /* 0x0000000404088981 */ /* 0x000ea4000c2e1b00 */
[----:B--2---:R-:W-:Y:S01]  /*0150*/  FADD R6, R8, R6 ;  /* 0x0000000608067221 */ /* 0x004fe20000000000 */
[----:B------:R-:W-:Y:S01]  /*0160*/  FADD R7, R9, R7 ;  /* 0x0000000709077221 */ /* 0x000fe20000000000 */
[----:B------:R-:W-:Y:S06]  /*0170*/  @P0 EXIT ;  /* 0x000000000000094d */ /* 0x000fec0003800000 */
[----:B------:R-:W-:Y:S01]  /*0180*/  STG.E.64 desc[UR4][R2.64], R6 ;  /* 0x0000000602007986 */ /* 0x000fe2000c101b04 */
[----:B------:R-:W-:Y:S05]  /*0190*/  EXIT ;  /* 0x000000000000794d */ /* 0x000fea0003800000 */
.L_x_0:
[----:B------:R-:W-:-:S00]  /*01a0*/  BRA `(.L_x_0) ;  /* 0xfffffffc00fc7947 */ /* 0x000fc0000383ffff */
[----:B------:R-:W-:-:S00]  /*01b0*/  NOP ;  /* 0x0000000000007918 */ /* 0x000fc00000000000 */
        /* <DEDUP_REMOVED lines=12> */
.L_x_1:


//--------------------- .nv.constant0.triton_poi_fused_convolution_16 --------------------------
	.section	.nv.constant0.triton_poi_fused_convolution_16,"a",@progbits
	.sectionflags	@""
	.align	4
.nv.constant0.triton_poi_fused_convolution_16:
	.zero		548
